	.headerflags	@"EF_CUDA_TEXMODE_UNIFIED EF_CUDA_64BIT_ADDRESS EF_CUDA_ACCELERATORS EF_CUDA_SM90 EF_CUDA_VIRTUAL_SM(EF_CUDA_SM90)"
	.elftype	@"ET_EXEC"


//--------------------- .nv.info                  --------------------------
	.section	.nv.info,"",@"SHT_CUDA_INFO"
	.align	4


	//----- nvinfo : EIATTR_REGCOUNT
	.align		4
        /*0000*/ 	.byte	0x04, 0x2f
        /*0002*/ 	.short	(.L_3 - .L_2)
	.align		4
.L_2:
        /*0004*/ 	.word	index@(triton_poi_fused_add_pow_sub_sum_0)
        /*0008*/ 	.word	0x00000020


	//----- nvinfo : EIATTR_MIN_STACK_SIZE
	.align		4
.L_3:
        /*000c*/ 	.byte	0x04, 0x12
        /*000e*/ 	.short	(.L_5 - .L_4)
	.align		4
.L_4:
        /*0010*/ 	.word	index@(triton_poi_fused_add_pow_sub_sum_0)
        /*0014*/ 	.word	0x00000000


	//----- nvinfo : EIATTR_FRAME_SIZE
	.align		4
.L_5:
        /*0018*/ 	.byte	0x04, 0x11
        /*001a*/ 	.short	(.L_7 - .L_6)
	.align		4
.L_6:
        /*001c*/ 	.word	index@(triton_poi_fused_add_pow_sub_sum_0)
        /*0020*/ 	.word	0x00000000


	//----- nvinfo : EIATTR_MIN_STACK_SIZE
	.align		4
.L_7:
        /*0024*/ 	.byte	0x04, 0x12
        /*0026*/ 	.short	(.L_9 - .L_8)
	.align		4
.L_8:
        /*0028*/ 	.word	index@(triton_poi_fused_add_pow_sub_sum_0)
        /*002c*/ 	.word	0x00000000
.L_9:


//--------------------- .nv.info.triton_poi_fused_add_pow_sub_sum_0 --------------------------
	.section	.nv.info.triton_poi_fused_add_pow_sub_sum_0,"",@"SHT_CUDA_INFO"
	.sectionflags	@""
	.align	4


	//----- nvinfo : EIATTR_CUDA_API_VERSION
	.align		4
        /*0000*/ 	.byte	0x04, 0x37
        /*0002*/ 	.short	(.L_11 - .L_10)
.L_10:
        /*0004*/ 	.word	0x0000007c


	//----- nvinfo : EIATTR_KPARAM_INFO
	.align		4
.L_11:
        /*0008*/ 	.byte	0x04, 0x17
        /*000a*/ 	.short	(.L_13 - .L_12)
.L_12:
        /*000c*/ 	.word	0x00000000
        /*0010*/ 	.short	0x0003
        /*0012*/ 	.short	0x0018
        /*0014*/ 	.byte	0x00, 0xf0, 0x11, 0x00


	//----- nvinfo : EIATTR_KPARAM_INFO
	.align		4
.L_13:
        /*0018*/ 	.byte	0x04, 0x17
        /*001a*/ 	.short	(.L_15 - .L_14)
.L_14:
        /*001c*/ 	.word	0x00000000
        /*0020*/ 	.short	0x0002
        /*0022*/ 	.short	0x0010
        /*0024*/ 	.byte	0x00, 0xf4, 0x21, 0x00


	//----- nvinfo : EIATTR_KPARAM_INFO
	.align		4
.L_15:
        /*0028*/ 	.byte	0x04, 0x17
        /*002a*/ 	.short	(.L_17 - .L_16)
.L_16:
        /*002c*/ 	.word	0x00000000
        /*0030*/ 	.short	0x0001
        /*0032*/ 	.short	0x0008
        /*0034*/ 	.byte	0x00, 0xf4, 0x21, 0x00


	//----- nvinfo : EIATTR_KPARAM_INFO
	.align		4
.L_17:
        /*0038*/ 	.byte	0x04, 0x17
        /*003a*/ 	.short	(.L_19 - .L_18)
.L_18:
        /*003c*/ 	.word	0x00000000
        /*0040*/ 	.short	0x0000
        /*0042*/ 	.short	0x0000
        /*0044*/ 	.byte	0x00, 0xf4, 0x21, 0x00


	//----- nvinfo : EIATTR_SPARSE_MMA_MASK
	.align		4
.L_19:
        /*0048*/ 	.byte	0x03, 0x50
        /*004a*/ 	.short	0x0000


	//----- nvinfo : EIATTR_MAXREG_COUNT
	.align		4
        /*004c*/ 	.byte	0x03, 0x1b
        /*004e*/ 	.short	0x00ff


	//----- nvinfo : EIATTR_EXIT_INSTR_OFFSETS
	.align		4
        /*0050*/ 	.byte	0x04, 0x1c
        /*0052*/ 	.short	(.L_21 - .L_20)


	//   ....[0]....
.L_20:
        /*0054*/ 	.word	0x000003b0


	//   ....[1]....
        /*0058*/ 	.word	0x00000430


	//----- nvinfo : EIATTR_REQNTID
	.align		4
.L_21:
        /*005c*/ 	.byte	0x04, 0x10
        /*005e*/ 	.short	(.L_23 - .L_22)
.L_22:
        /*0060*/ 	.word	0x00000020
        /*0064*/ 	.word	0x00000001
        /*0068*/ 	.word	0x00000001


	//----- nvinfo : EIATTR_CBANK_PARAM_SIZE
	.align		4
.L_23:
        /*006c*/ 	.byte	0x03, 0x19
        /*006e*/ 	.short	0x001c


	//----- nvinfo : EIATTR_PARAM_CBANK
	.align		4
        /*0070*/ 	.byte	0x04, 0x0a
        /*0072*/ 	.short	(.L_25 - .L_24)
	.align		4
.L_24:
        /*0074*/ 	.word	index@(.nv.constant0.triton_poi_fused_add_pow_sub_sum_0)
        /*0078*/ 	.short	0x0210
        /*007a*/ 	.short	0x001c


	//----- nvinfo : EIATTR_SW_WAR
	.align		4
.L_25:
        /*007c*/ 	.byte	0x04, 0x36
        /*007e*/ 	.short	(.L_27 - .L_26)
.L_26:
        /*0080*/ 	.word	0x00000008
.L_27:


//--------------------- .nv.callgraph             --------------------------
	.section	.nv.callgraph,"",@"SHT_CUDA_CALLGRAPH"
	.align	4
	.sectionentsize	8
	.align		4
        /*0000*/ 	.word	0x00000000
	.align		4
        /*0004*/ 	.word	0xffffffff
	.align		4
        /*0008*/ 	.word	0x00000000
	.align		4
        /*000c*/ 	.word	0xfffffffe
	.align		4
        /*0010*/ 	.word	0x00000000
	.align		4
        /*0014*/ 	.word	0xfffffffd
	.align		4
        /*0018*/ 	.word	0x00000000
	.align		4
        /*001c*/ 	.word	0xfffffffc


//--------------------- .nv.constant4             --------------------------
	.section	.nv.constant4,"a",@progbits
	.align	8
	.align		8
.nv.constant4:
        /*0000*/ 	.dword	_$_str
	.align		8
        /*0008*/ 	.dword	_$_str_$_2


//--------------------- .text.triton_poi_fused_add_pow_sub_sum_0 --------------------------
	.section	.text.triton_poi_fused_add_pow_sub_sum_0,"ax",@progbits
	.align	128
        .global         triton_poi_fused_add_pow_sub_sum_0
        .type           triton_poi_fused_add_pow_sub_sum_0,@function
        .size           triton_poi_fused_add_pow_sub_sum_0,(.L_x_1 - triton_poi_fused_add_pow_sub_sum_0)
        .other          triton_poi_fused_add_pow_sub_sum_0,@"STO_CUDA_ENTRY STV_DEFAULT"
triton_poi_fused_add_pow_sub_sum_0:
.text.triton_poi_fused_add_pow_sub_sum_0:
[----:B------:R-:W0:Y:S02]  /*0000*/  LDC R1, c[0x0][0x28] ;  /* 0x00000a00ff017b82 */ /* 0x000e240000000800 */
[----:B------:R-:W1:Y:S01]  /*0010*/  S2R R0, SR_TID.X ;  /* 0x0000000000007919 */ /* 0x000e620000002100 */
[----:B------:R-:W2:Y:S01]  /*0020*/  LDC.64 R10, c[0x0][0x210] ;  /* 0x00008400ff0a7b82 */ /* 0x000ea20000000a00 */
[----:B------:R-:W-:Y:S02]  /*0030*/  CS2R R20, SRZ ;  /* 0x0000000000147805 */ /* 0x000fe4000001ff00 */
[----:B------:R-:W-:Y:S01]  /*0040*/  CS2R R22, SRZ ;  /* 0x0000000000167805 */ /* 0x000fe2000001ff00 */
[----:B------:R-:W3:Y:S01]  /*0050*/  S2R R3, SR_CTAID.X ;  /* 0x0000000000037919 */ /* 0x000ee20000002500 */
[----:B------:R-:W-:Y:S01]  /*0060*/  CS2R R16, SRZ ;  /* 0x0000000000107805 */ /* 0x000fe2000001ff00 */
[----:B------:R-:W-:Y:S02]  /*0070*/  ULDC.64 UR4, c[0x0][0x208] ;  /* 0x0000820000047ab9 */ /* 0x000fe40000000a00 */
[----:B------:R-:W4:Y:S01]  /*0080*/  LDC.64 R12, c[0x0][0x218] ;  /* 0x00008600ff0c7b82 */ /* 0x000f220000000a00 */
[----:B-1----:R-:W-:-:S04]  /*0090*/  SHF.L.U32 R0, R0, 0x1, RZ ;  /* 0x0000000100007819 */ /* 0x002fc800000006ff */
[----:B------:R-:W-:-:S04]  /*00a0*/  LOP3.LUT R0, R0, 0x3e, RZ, 0xc0, !PT ;  /* 0x0000003e00007812 */ /* 0x000fc800078ec0ff */
[----:B---3--:R-:W-:-:S04]  /*00b0*/  LEA R0, R3, R0, 0x6 ;  /* 0x0000000003007211 */ /* 0x008fc800078e30ff */
[----:B------:R-:W-:Y:S02]  /*00c0*/  SHF.R.S32.HI R3, RZ, 0x1f, R0 ;  /* 0x0000001fff037819 */ /* 0x000fe40000011400 */
[----:B------:R-:W-:Y:S02]  /*00d0*/  ISETP.GE.AND P0, PT, R0, 0x40, PT ;  /* 0x000000400000780c */ /* 0x000fe40003f06270 */
[----:B------:R-:W-:-:S04]  /*00e0*/  LEA.HI R3, R3, R0, RZ, 0x4 ;  /* 0x0000000003037211 */ /* 0x000fc800078f20ff */
[C---:B------:R-:W-:Y:S02]  /*00f0*/  SHF.L.U32 R2, R3.reuse, 0x2, RZ ;  /* 0x0000000203027819 */ /* 0x040fe400000006ff */
[----:B------:R-:W-:Y:S02]  /*0100*/  LOP3.LUT R3, R3, 0xfffffff0, RZ, 0xc0, !PT ;  /* 0xfffffff003037812 */ /* 0x000fe400078ec0ff */
[----:B------:R-:W-:-:S04]  /*0110*/  LOP3.LUT R2, R2, 0xffffffc0, RZ, 0xc0, !PT ;  /* 0xffffffc002027812 */ /* 0x000fc800078ec0ff */
[----:B------:R-:W-:-:S04]  /*0120*/  IADD3 R15, R2, R0, -R3 ;  /* 0x00000000020f7210 */ /* 0x000fc80007ffe803 */
[----:B------:R-:W-:Y:S01]  /*0130*/  IADD3 R9, R15, 0x10, RZ ;  /* 0x000000100f097810 */ /* 0x000fe20007ffe0ff */
[----:B--2---:R-:W-:-:S04]  /*0140*/  IMAD.WIDE R2, R15, 0x4, R10 ;  /* 0x000000040f027825 */ /* 0x004fc800078e020a */
[C---:B------:R-:W-:Y:S01]  /*0150*/  IMAD.WIDE R6, R9.reuse, 0x4, R10 ;  /* 0x0000000409067825 */ /* 0x040fe200078e020a */
[----:B------:R-:W-:Y:S02]  /*0160*/  CS2R R18, SRZ ;  /* 0x0000000000127805 */ /* 0x000fe4000001ff00 */
[----:B------:R-:W-:Y:S01]  /*0170*/  IADD3 R25, R15, 0x20, RZ ;  /* 0x000000200f197810 */ /* 0x000fe20007ffe0ff */
[----:B------:R1:W2:Y:S01]  /*0180*/  @!P0 LDG.E.64 R16, desc[UR4][R2.64] ;  /* 0x0000000402108981 */ /* 0x0002a2000c1e1b00 */
[--C-:B----4-:R-:W-:Y:S01]  /*0190*/  IMAD.WIDE R8, R9, 0x4, R12.reuse ;  /* 0x0000000409087825 */ /* 0x110fe200078e020c */
[----:B------:R-:W-:Y:S02]  /*01a0*/  IADD3 R29, R15, 0x30, RZ ;  /* 0x000000300f1d7810 */ /* 0x000fe40007ffe0ff */
[----:B------:R3:W4:Y:S01]  /*01b0*/  @!P0 LDG.E.64 R20, desc[UR4][R6.64] ;  /* 0x0000000406148981 */ /* 0x000722000c1e1b00 */
[----:B------:R-:W-:Y:S01]  /*01c0*/  IMAD.WIDE R4, R15, 0x4, R12 ;  /* 0x000000040f047825 */ /* 0x000fe200078e020c */
[----:B------:R-:W-:-:S02]  /*01d0*/  CS2R R26, SRZ ;  /* 0x00000000001a7805 */ /* 0x000fc4000001ff00 */
[----:B------:R5:W4:Y:S01]  /*01e0*/  @!P0 LDG.E.64 R22, desc[UR4][R8.64] ;  /* 0x0000000408168981 */ /* 0x000b22000c1e1b00 */
[----:B------:R-:W-:Y:S01]  /*01f0*/  CS2R R14, SRZ ;  /* 0x00000000000e7805 */ /* 0x000fe2000001ff00 */
[C---:B-1----:R-:W-:Y:S02]  /*0200*/  IMAD.WIDE R2, R25.reuse, 0x4, R10 ;  /* 0x0000000419027825 */ /* 0x042fe400078e020a */
[----:B------:R-:W2:Y:S02]  /*0210*/  @!P0 LDG.E.64 R18, desc[UR4][R4.64] ;  /* 0x0000000404128981 */ /* 0x000ea4000c1e1b00 */
[----:B---3--:R-:W-:Y:S01]  /*0220*/  IMAD.WIDE R6, R25, 0x4, R12 ;  /* 0x0000000419067825 */ /* 0x008fe200078e020c */
[----:B------:R-:W-:Y:S01]  /*0230*/  CS2R R24, SRZ ;  /* 0x0000000000187805 */ /* 0x000fe2000001ff00 */
[----:B------:R1:W3:Y:S02]  /*0240*/  @!P0 LDG.E.64 R26, desc[UR4][R2.64] ;  /* 0x00000004021a8981 */ /* 0x0002e4000c1e1b00 */
[----:B-----5:R-:W-:-:S02]  /*0250*/  IMAD.WIDE R8, R29, 0x4, R10 ;  /* 0x000000041d087825 */ /* 0x020fc400078e020a */
[----:B------:R-:W3:Y:S02]  /*0260*/  @!P0 LDG.E.64 R14, desc[UR4][R6.64] ;  /* 0x00000004060e8981 */ /* 0x000ee4000c1e1b00 */
[----:B------:R-:W-:Y:S01]  /*0270*/  IMAD.WIDE R10, R29, 0x4, R12 ;  /* 0x000000041d0a7825 */ /* 0x000fe200078e020c */
[----:B------:R-:W-:-:S04]  /*0280*/  CS2R R12, SRZ ;  /* 0x00000000000c7805 */ /* 0x000fc8000001ff00 */
[----:B------:R-:W5:Y:S04]  /*0290*/  @!P0 LDG.E.64 R24, desc[UR4][R10.64] ;  /* 0x000000040a188981 */ /* 0x000f68000c1e1b00 */
[----:B------:R-:W5:Y:S01]  /*02a0*/  @!P0 LDG.E.64 R12, desc[UR4][R8.64] ;  /* 0x00000004080c8981 */ /* 0x000f62000c1e1b00 */
[----:B----4-:R-:W-:Y:S01]  /*02b0*/  FADD R20, -R22, R20 ;  /* 0x0000001416147221 */ /* 0x010fe20000000100 */
[----:B------:R-:W-:Y:S01]  /*02c0*/  FADD R21, -R23, R21 ;  /* 0x0000001517157221 */ /* 0x000fe20000000100 */
[----:B--2---:R-:W-:Y:S02]  /*02d0*/  FADD R16, -R18, R16 ;  /* 0x0000001012107221 */ /* 0x004fe40000000100 */
[----:B-1----:R-:W-:Y:S01]  /*02e0*/  FMUL R3, R20, R20 ;  /* 0x0000001414037220 */ /* 0x002fe20000400000 */
[----:B------:R-:W-:Y:S01]  /*02f0*/  FADD R17, -R19, R17 ;  /* 0x0000001113117221 */ /* 0x000fe20000000100 */
[----:B------:R-:W-:-:S02]  /*0300*/  FMUL R2, R21, R21 ;  /* 0x0000001515027220 */ /* 0x000fc40000400000 */
[----:B------:R-:W-:Y:S01]  /*0310*/  FFMA R3, R16, R16, R3 ;  /* 0x0000001010037223 */ /* 0x000fe20000000003 */
[----:B---3--:R-:W-:Y:S01]  /*0320*/  FADD R14, -R14, R26 ;  /* 0x0000001a0e0e7221 */ /* 0x008fe20000000100 */
[----:B------:R-:W-:Y:S01]  /*0330*/  FFMA R2, R17, R17, R2 ;  /* 0x0000001111027223 */ /* 0x000fe20000000002 */
[----:B------:R-:W-:Y:S02]  /*0340*/  FADD R15, -R15, R27 ;  /* 0x0000001b0f0f7221 */ /* 0x000fe40000000100 */
[----:B------:R-:W-:Y:S02]  /*0350*/  FFMA R3, R14, R14, R3 ;  /* 0x0000000e0e037223 */ /* 0x000fe40000000003 */
[----:B------:R-:W-:Y:S01]  /*0360*/  FFMA R15, R15, R15, R2 ;  /* 0x0000000f0f0f7223 */ /* 0x000fe20000000002 */
[----:B-----5:R-:W-:-:S04]  /*0370*/  FADD R12, -R24, R12 ;  /* 0x0000000c180c7221 */ /* 0x020fc80000000100 */
[----:B------:R-:W-:Y:S02]  /*0380*/  FFMA R12, R12, R12, R3 ;  /* 0x0000000c0c0c7223 */ /* 0x000fe40000000003 */
[----:B------:R-:W1:Y:S01]  /*0390*/  LDC.64 R2, c[0x0][0x220] ;  /* 0x00008800ff027b82 */ /* 0x000e620000000a00 */
[----:B------:R-:W-:Y:S01]  /*03a0*/  FADD R4, -R25, R13 ;  /* 0x0000000d19047221 */ /* 0x000fe20000000100 */
[----:B------:R-:W-:Y:S06]  /*03b0*/  @P0 EXIT ;  /* 0x000000000000094d */ /* 0x000fec0003800000 */
[----:B------:R-:W-:Y:S01]  /*03c0*/  FFMA R15, R4, R4, R15 ;  /* 0x00000004040f7223 */ /* 0x000fe2000000000f */
[----:B------:R-:W-:Y:S01]  /*03d0*/  FADD R12, R12, 9.9999999747524270788e-07 ;  /* 0x358637bd0c0c7421 */ /* 0x000fe20000000000 */
[----:B-1----:R-:W-:-:S04]  /*03e0*/  IMAD.WIDE R2, R0, 0x4, R2 ;  /* 0x0000000400027825 */ /* 0x002fc800078e0202 */
[----:B------:R-:W-:Y:S01]  /*03f0*/  FADD R15, R15, 9.9999999747524270788e-07 ;  /* 0x358637bd0f0f7421 */ /* 0x000fe20000000000 */
[----:B------:R-:W-:Y:S08]  /*0400*/  MUFU.SQRT R12, R12 ;  /* 0x0000000c000c7308 */ /* 0x000ff00000002000 */
[----:B------:R-:W0:Y:S02]  /*0410*/  MUFU.SQRT R13, R15 ;  /* 0x0000000f000d7308 */ /* 0x000e240000002000 */
[----:B0-----:R-:W-:Y:S01]  /*0420*/  STG.E.64 desc[UR4][R2.64], R12 ;  /* 0x0000000c02007986 */ /* 0x001fe2000c101b04 */
[----:B------:R-:W-:Y:S05]  /*0430*/  EXIT ;  /* 0x000000000000794d */ /* 0x000fea0003800000 */
.L_x_0:
[----:B------:R-:W-:-:S00]  /*0440*/  BRA `(.L_x_0) ;  /* 0xfffffffc00fc7947 */ /* 0x000fc0000383ffff */
[----:B------:R-:W-:-:S00]  /*0450*/  NOP ;  /* 0x0000000000007918 */ /* 0x000fc00000000000 */
        /* <DEDUP_REMOVED lines=10> */
.L_x_1:


//--------------------- .nv.global.init           --------------------------
	.section	.nv.global.init,"aw",@progbits
.nv.global.init:
	.type		_$_str,@object
	.size		_$_str,(_$_str_$_2 - _$_str)
_$_str:
        /*0000*/ 	.byte	0x5f, 0x5f, 0x43, 0x55, 0x44, 0x41, 0x5f, 0x46, 0x54, 0x5a, 0x00
	.type		_$_str_$_2,@object
	.size		_$_str_$_2,(.L_1 - _$_str_$_2)
_$_str_$_2:
        /*000b*/ 	.byte	0x5f, 0x5f, 0x43, 0x55, 0x44, 0x41, 0x5f, 0x50, 0x52, 0x45, 0x43, 0x5f, 0x53, 0x51, 0x52, 0x54
        /*001b*/ 	.byte	0x00
.L_1:


//--------------------- .nv.constant0.triton_poi_fused_add_pow_sub_sum_0 --------------------------
	.section	.nv.constant0.triton_poi_fused_add_pow_sub_sum_0,"a",@progbits
	.sectionflags	@""
	.align	4
.nv.constant0.triton_poi_fused_add_pow_sub_sum_0:
	.zero		556
